.version 5.0
.target sm_20
.address_size 64

	// .globl	testMemset

.visible .entry testMemset(
	.param .u64 testMemset_param_0,
	.param .f32 testMemset_param_1,
	.param .u32 testMemset_param_2
)
{
	.reg .pred 	%p<2>;
	.reg .f32 	%f<2>;
	.reg .b32 	%r<9>;
	.reg .b64 	%rd<5>;


	ld.param.u64 	%rd1, [testMemset_param_0];
	ld.param.f32 	%f1, [testMemset_param_1];
	ld.param.u32 	%r2, [testMemset_param_2];
	mov.u32 	%r3, %ctaid.y;
	mov.u32 	%r4, %nctaid.x;
	mov.u32 	%r5, %ctaid.x;
	mad.lo.s32 	%r6, %r4, %r3, %r5;
	mov.u32 	%r7, %ntid.x;
	mov.u32 	%r8, %tid.x;
	mad.lo.s32 	%r1, %r6, %r7, %r8;
	setp.ge.s32	%p1, %r1, %r2;
	@%p1 bra 	BB0_2;

	cvta.to.global.u64 	%rd2, %rd1;
	mul.wide.s32 	%rd3, %r1, 4;
	add.s64 	%rd4, %rd2, %rd3;
	st.global.f32 	[%rd4], %f1;

BB0_2:
	ret;
}




// ===== COMPILED SASS (sm_100) =====

	.target	sm_100

	.elftype	@"ET_EXEC"


//--------------------- .note.nv.tkinfo           --------------------------
	.section	.note.nv.tkinfo,"",@"SHT_NOTE"
	.sectionflags	@"SHF_NOTE_NV_TKINFO"
	.tkinfo
        /*0018*/ 	.word	0x00000002
        /*0030*/ 	.string	""
        /*0030*/ 	.string	"ptxas"
        /*0030*/ 	.string	"Cuda compilation tools, release 13.0, V13.0.88"
        /*0030*/ 	.string	"Build cuda_13.0.r13.0/compiler.36424714_0"
        /*0030*/ 	.string	"-arch sm_100 "



//--------------------- .note.nv.cuinfo           --------------------------
	.section	.note.nv.cuinfo,"",@"SHT_NOTE"
	.sectionflags	@"SHF_NOTE_NV_CUINFO"
        /*0018*/ 	.short	0x0002
        /*001a*/ 	.short	0x0014
        /*001c*/ 	.short	0x0082
	.zero		2


//--------------------- .nv.info                  --------------------------
	.section	.nv.info,"",@"SHT_CUDA_INFO"
	.align	4


	//----- nvinfo : EIATTR_REGCOUNT
	.align		4
        /*0000*/ 	.byte	0x04, 0x2f
        /*0002*/ 	.short	(.L_1 - .L_0)
	.align		4
.L_0:
        /*0004*/ 	.word	index@(testMemset)
        /*0008*/ 	.word	0x0000000a


	//----- nvinfo : EIATTR_FRAME_SIZE
	.align		4
.L_1:
        /*000c*/ 	.byte	0x04, 0x11
        /*000e*/ 	.short	(.L_3 - .L_2)
	.align		4
.L_2:
        /*0010*/ 	.word	index@(testMemset)
        /*0014*/ 	.word	0x00000000


	//----- nvinfo : EIATTR_MIN_STACK_SIZE
	.align		4
.L_3:
        /*0018*/ 	.byte	0x04, 0x12
        /*001a*/ 	.short	(.L_5 - .L_4)
	.align		4
.L_4:
        /*001c*/ 	.word	index@(testMemset)
        /*0020*/ 	.word	0x00000000
.L_5:


//--------------------- .nv.compat                --------------------------
	.section	.nv.compat,"",@"SHT_CUDA_COMPAT_INFO"
	.align	4
        /*0000*/ 	.byte	0x02, 0x09, 0x00, 0x00, 0x02, 0x02, 0x01, 0x00, 0x02, 0x05, 0x05, 0x00, 0x03, 0x07, 0x01, 0x01
        /*0010*/ 	.byte	0x02, 0x03, 0x00, 0x00, 0x02, 0x06, 0x01, 0x00, 0x04, 0x0b, 0x08, 0x00, 0x09, 0x00, 0x00, 0x00
        /*0020*/ 	.byte	0x00, 0x00, 0x00, 0x00


//--------------------- .nv.info.testMemset       --------------------------
	.section	.nv.info.testMemset,"",@"SHT_CUDA_INFO"
	.sectionflags	@""
	.align	4


	//----- nvinfo : EIATTR_CUDA_API_VERSION
	.align		4
        /*0000*/ 	.byte	0x04, 0x37
        /*0002*/ 	.short	(.L_7 - .L_6)
.L_6:
        /*0004*/ 	.word	0x00000082


	//----- nvinfo : EIATTR_KPARAM_INFO
	.align		4
.L_7:
        /*0008*/ 	.byte	0x04, 0x17
        /*000a*/ 	.short	(.L_9 - .L_8)
.L_8:
        /*000c*/ 	.word	0x00000000
        /*0010*/ 	.short	0x0002
        /*0012*/ 	.short	0x000c
        /*0014*/ 	.byte	0x00, 0xf0, 0x11, 0x00


	//----- nvinfo : EIATTR_KPARAM_INFO
	.align		4
.L_9:
        /*0018*/ 	.byte	0x04, 0x17
        /*001a*/ 	.short	(.L_11 - .L_10)
.L_10:
        /*001c*/ 	.word	0x00000000
        /*0020*/ 	.short	0x0001
        /*0022*/ 	.short	0x0008
        /*0024*/ 	.byte	0x00, 0xf0, 0x11, 0x00


	//----- nvinfo : EIATTR_KPARAM_INFO
	.align		4
.L_11:
        /*0028*/ 	.byte	0x04, 0x17
        /*002a*/ 	.short	(.L_13 - .L_12)
.L_12:
        /*002c*/ 	.word	0x00000000
        /*0030*/ 	.short	0x0000
        /*0032*/ 	.short	0x0000
        /*0034*/ 	.byte	0x00, 0xf0, 0x21, 0x00


	//----- nvinfo : EIATTR_SPARSE_MMA_MASK
	.align		4
.L_13:
        /*0038*/ 	.byte	0x03, 0x50
        /*003a*/ 	.short	0x0000


	//----- nvinfo : EIATTR_MAXREG_COUNT
	.align		4
        /*003c*/ 	.byte	0x03, 0x1b
        /*003e*/ 	.short	0x00ff


	//----- nvinfo : EIATTR_MERCURY_ISA_VERSION
	.align		4
        /*0040*/ 	.byte	0x03, 0x5f
        /*0042*/ 	.short	0x0101


	//----- nvinfo : EIATTR_VRC_CTA_INIT_COUNT
	.align		4
        /*0044*/ 	.byte	0x02, 0x4a
	.zero		1
	.zero		1


	//----- nvinfo : EIATTR_EXIT_INSTR_OFFSETS
	.align		4
        /*0048*/ 	.byte	0x04, 0x1c
        /*004a*/ 	.short	(.L_15 - .L_14)


	//   ....[0]....
.L_14:
        /*004c*/ 	.word	0x000000a0


	//   ....[1]....
        /*0050*/ 	.word	0x00000100


	//----- nvinfo : EIATTR_CBANK_PARAM_SIZE
	.align		4
.L_15:
        /*0054*/ 	.byte	0x03, 0x19
        /*0056*/ 	.short	0x0010


	//----- nvinfo : EIATTR_PARAM_CBANK
	.align		4
        /*0058*/ 	.byte	0x04, 0x0a
        /*005a*/ 	.short	(.L_17 - .L_16)
	.align		4
.L_16:
        /*005c*/ 	.word	index@(.nv.constant0.testMemset)
        /*0060*/ 	.short	0x0380
        /*0062*/ 	.short	0x0010


	//----- nvinfo : EIATTR_SW_WAR
	.align		4
.L_17:
        /*0064*/ 	.byte	0x04, 0x36
        /*0066*/ 	.short	(.L_19 - .L_18)
.L_18:
        /*0068*/ 	.word	0x00000008
.L_19:


//--------------------- .nv.callgraph             --------------------------
	.section	.nv.callgraph,"",@"SHT_CUDA_CALLGRAPH"
	.align	4
	.sectionentsize	8
	.align		4
        /*0000*/ 	.word	0x00000000
	.align		4
        /*0004*/ 	.word	0xffffffff
	.align		4
        /*0008*/ 	.word	0x00000000
	.align		4
        /*000c*/ 	.word	0xfffffffe
	.align		4
        /*0010*/ 	.word	0x00000000
	.align		4
        /*0014*/ 	.word	0xfffffffd
	.align		4
        /*0018*/ 	.word	0x00000000
	.align		4
        /*001c*/ 	.word	0xfffffffc


//--------------------- .text.testMemset          --------------------------
	.section	.text.testMemset,"ax",@progbits
	.align	128
        .global         testMemset
        .type           testMemset,@function
        .size           testMemset,(.L_x_1 - testMemset)
        .other          testMemset,@"STO_CUDA_ENTRY STV_DEFAULT"
testMemset:
.text.testMemset:
[----:B------:R-:W-:Y:S01]  /*0000*/  LDC R1, c[0x0][0x37c] ;  /* 0x0000df00ff017b82 */ /* 0x000fe20000000800 */
[----:B------:R-:W0:Y:S07]  /*0010*/  S2R R0, SR_TID.X ;  /* 0x0000000000007919 */ /* 0x000e2e0000002100 */
[----:B------:R-:W-:Y:S01]  /*0020*/  S2UR UR4, SR_CTAID.Y ;  /* 0x00000000000479c3 */ /* 0x000fe20000002600 */
[----:B------:R-:W1:Y:S01]  /*0030*/  LDCU UR5, c[0x0][0x370] ;  /* 0x00006e00ff0577ac */ /* 0x000e620008000800 */
[----:B------:R-:W2:Y:S06]  /*0040*/  LDCU UR7, c[0x0][0x38c] ;  /* 0x00007180ff0777ac */ /* 0x000eac0008000800 */
[----:B------:R-:W1:Y:S08]  /*0050*/  S2UR UR6, SR_CTAID.X ;  /* 0x00000000000679c3 */ /* 0x000e700000002500 */
[----:B------:R-:W0:Y:S01]  /*0060*/  LDC R5, c[0x0][0x360] ;  /* 0x0000d800ff057b82 */ /* 0x000e220000000800 */
[----:B-1----:R-:W-:-:S06]  /*0070*/  UIMAD UR4, UR4, UR5, UR6 ;  /* 0x00000005040472a4 */ /* 0x002fcc000f8e0206 */
[----:B0-----:R-:W-:-:S05]  /*0080*/  IMAD R5, R5, UR4, R0 ;  /* 0x0000000405057c24 */ /* 0x001fca000f8e0200 */
[----:B--2---:R-:W-:-:S13]  /*0090*/  ISETP.GE.AND P0, PT, R5, UR7, PT ;  /* 0x0000000705007c0c */ /* 0x004fda000bf06270 */
[----:B------:R-:W-:Y:S05]  /*00a0*/  @P0 EXIT ;  /* 0x000000000000094d */ /* 0x000fea0003800000 */
[----:B------:R-:W0:Y:S01]  /*00b0*/  LDC.64 R2, c[0x0][0x380] ;  /* 0x0000e000ff027b82 */ /* 0x000e220000000a00 */
[----:B------:R-:W1:Y:S07]  /*00c0*/  LDCU.64 UR4, c[0x0][0x358] ;  /* 0x00006b00ff0477ac */ /* 0x000e6e0008000a00 */
[----:B------:R-:W1:Y:S01]  /*00d0*/  LDC R7, c[0x0][0x388] ;  /* 0x0000e200ff077b82 */ /* 0x000e620000000800 */
[----:B0-----:R-:W-:-:S05]  /*00e0*/  IMAD.WIDE R2, R5, 0x4, R2 ;  /* 0x0000000405027825 */ /* 0x001fca00078e0202 */
[----:B-1----:R-:W-:Y:S01]  /*00f0*/  STG.E desc[UR4][R2.64], R7 ;  /* 0x0000000702007986 */ /* 0x002fe2000c101904 */
[----:B------:R-:W-:Y:S05]  /*0100*/  EXIT ;  /* 0x000000000000794d */ /* 0x000fea0003800000 */
.L_x_0:
[----:B------:R-:W-:-:S00]  /*0110*/  BRA `(.L_x_0) ;  /* 0xfffffffc00fc7947 */ /* 0x000fc0000383ffff */
[----:B------:R-:W-:-:S00]  /*0120*/  NOP ;  /* 0x0000000000007918 */ /* 0x000fc00000000000 */
        /* <DEDUP_REMOVED lines=13> */
.L_x_1:


//--------------------- .nv.shared.reserved.0     --------------------------
	.section	.nv.shared.reserved.0,"aw",@nobits
	.weak		__nv_reservedSMEM_offset_0_alias
	.size		__nv_reservedSMEM_offset_0_alias, 0, 64
	.other		__nv_reservedSMEM_offset_0_alias,@"STO_CUDA_RESERVED_SHARED STV_DEFAULT"
__nv_reservedSMEM_offset_0_alias:
	.zero		0
	.zero		64


//--------------------- .nv.constant0.testMemset  --------------------------
	.section	.nv.constant0.testMemset,"a",@progbits
	.sectionflags	@""
	.align	4
.nv.constant0.testMemset:
	.zero		912


//--------------------- SYMBOLS --------------------------

	.type		.nv.reservedSmem.offset0,@object
	.size		.nv.reservedSmem.offset0,0x4
